//
// Generated by NVIDIA NVVM Compiler
//
// Compiler Build ID: CL-36424714
// Cuda compilation tools, release 13.0, V13.0.88
// Based on NVVM 20.0.0
//

.version 9.0
.target sm_100
.address_size 64

	// .globl	_Z25naive_matrix_multiply_gpuPKdS0_Pdiii

.visible .entry _Z25naive_matrix_multiply_gpuPKdS0_Pdiii(
	.param .u64 .ptr .align 1 _Z25naive_matrix_multiply_gpuPKdS0_Pdiii_param_0,
	.param .u64 .ptr .align 1 _Z25naive_matrix_multiply_gpuPKdS0_Pdiii_param_1,
	.param .u64 .ptr .align 1 _Z25naive_matrix_multiply_gpuPKdS0_Pdiii_param_2,
	.param .u32 _Z25naive_matrix_multiply_gpuPKdS0_Pdiii_param_3,
	.param .u32 _Z25naive_matrix_multiply_gpuPKdS0_Pdiii_param_4,
	.param .u32 _Z25naive_matrix_multiply_gpuPKdS0_Pdiii_param_5
)
{
	.reg .pred 	%p<13>;
	.reg .b32 	%r<41>;
	.reg .b64 	%rd<53>;
	.reg .b64 	%fd<68>;

	ld.param.u64 	%rd7, [_Z25naive_matrix_multiply_gpuPKdS0_Pdiii_param_0];
	ld.param.u64 	%rd8, [_Z25naive_matrix_multiply_gpuPKdS0_Pdiii_param_1];
	ld.param.u64 	%rd6, [_Z25naive_matrix_multiply_gpuPKdS0_Pdiii_param_2];
	ld.param.u32 	%r20, [_Z25naive_matrix_multiply_gpuPKdS0_Pdiii_param_3];
	ld.param.u32 	%r18, [_Z25naive_matrix_multiply_gpuPKdS0_Pdiii_param_4];
	ld.param.u32 	%r19, [_Z25naive_matrix_multiply_gpuPKdS0_Pdiii_param_5];
	cvta.to.global.u64 	%rd1, %rd8;
	cvta.to.global.u64 	%rd2, %rd7;
	mov.u32 	%r21, %ctaid.y;
	mov.u32 	%r22, %ntid.y;
	mov.u32 	%r23, %tid.y;
	mad.lo.s32 	%r1, %r21, %r22, %r23;
	mov.u32 	%r24, %ctaid.x;
	mov.u32 	%r25, %ntid.x;
	mov.u32 	%r26, %tid.x;
	mad.lo.s32 	%r2, %r24, %r25, %r26;
	setp.ge.s32 	%p1, %r1, %r20;
	setp.ge.s32 	%p2, %r2, %r19;
	or.pred  	%p3, %p1, %p2;
	@%p3 bra 	$L__BB0_14;
	setp.lt.s32 	%p4, %r18, 1;
	mov.f64 	%fd67, 0d0000000000000000;
	@%p4 bra 	$L__BB0_13;
	mul.lo.s32 	%r3, %r18, %r1;
	and.b32  	%r4, %r18, 7;
	setp.lt.u32 	%p5, %r18, 8;
	mov.f64 	%fd67, 0d0000000000000000;
	mov.b32 	%r39, 0;
	@%p5 bra 	$L__BB0_5;
	and.b32  	%r39, %r18, 2147483640;
	neg.s32 	%r37, %r39;
	shl.b32 	%r7, %r19, 3;
	mul.wide.u32 	%rd9, %r3, 8;
	add.s64 	%rd10, %rd9, %rd2;
	add.s64 	%rd52, %rd10, 32;
	mov.f64 	%fd67, 0d0000000000000000;
	mul.wide.s32 	%rd13, %r19, 8;
	mov.u32 	%r36, %r2;
$L__BB0_4:
	.pragma "nounroll";
	ld.global.f64 	%fd17, [%rd52+-32];
	mul.wide.s32 	%rd11, %r36, 8;
	add.s64 	%rd12, %rd1, %rd11;
	ld.global.f64 	%fd18, [%rd12];
	fma.rn.f64 	%fd19, %fd17, %fd18, %fd67;
	ld.global.f64 	%fd20, [%rd52+-24];
	add.s64 	%rd14, %rd12, %rd13;
	ld.global.f64 	%fd21, [%rd14];
	fma.rn.f64 	%fd22, %fd20, %fd21, %fd19;
	ld.global.f64 	%fd23, [%rd52+-16];
	add.s64 	%rd15, %rd14, %rd13;
	ld.global.f64 	%fd24, [%rd15];
	fma.rn.f64 	%fd25, %fd23, %fd24, %fd22;
	ld.global.f64 	%fd26, [%rd52+-8];
	add.s64 	%rd16, %rd15, %rd13;
	ld.global.f64 	%fd27, [%rd16];
	fma.rn.f64 	%fd28, %fd26, %fd27, %fd25;
	ld.global.f64 	%fd29, [%rd52];
	add.s64 	%rd17, %rd16, %rd13;
	ld.global.f64 	%fd30, [%rd17];
	fma.rn.f64 	%fd31, %fd29, %fd30, %fd28;
	ld.global.f64 	%fd32, [%rd52+8];
	add.s64 	%rd18, %rd17, %rd13;
	ld.global.f64 	%fd33, [%rd18];
	fma.rn.f64 	%fd34, %fd32, %fd33, %fd31;
	ld.global.f64 	%fd35, [%rd52+16];
	add.s64 	%rd19, %rd18, %rd13;
	ld.global.f64 	%fd36, [%rd19];
	fma.rn.f64 	%fd37, %fd35, %fd36, %fd34;
	ld.global.f64 	%fd38, [%rd52+24];
	add.s64 	%rd20, %rd19, %rd13;
	ld.global.f64 	%fd39, [%rd20];
	fma.rn.f64 	%fd67, %fd38, %fd39, %fd37;
	add.s32 	%r37, %r37, 8;
	add.s32 	%r36, %r36, %r7;
	add.s64 	%rd52, %rd52, 64;
	setp.ne.s32 	%p6, %r37, 0;
	@%p6 bra 	$L__BB0_4;
$L__BB0_5:
	setp.eq.s32 	%p7, %r4, 0;
	@%p7 bra 	$L__BB0_13;
	and.b32  	%r13, %r18, 3;
	setp.lt.u32 	%p8, %r4, 4;
	@%p8 bra 	$L__BB0_8;
	add.s32 	%r28, %r39, %r3;
	mul.wide.u32 	%rd21, %r28, 8;
	add.s64 	%rd22, %rd2, %rd21;
	ld.global.f64 	%fd41, [%rd22];
	mad.lo.s32 	%r29, %r39, %r19, %r2;
	mul.wide.s32 	%rd23, %r29, 8;
	add.s64 	%rd24, %rd1, %rd23;
	ld.global.f64 	%fd42, [%rd24];
	fma.rn.f64 	%fd43, %fd41, %fd42, %fd67;
	cvt.u64.u32 	%rd25, %r3;
	cvt.u64.u32 	%rd26, %r39;
	add.s64 	%rd27, %rd26, %rd25;
	shl.b64 	%rd28, %rd27, 3;
	add.s64 	%rd29, %rd2, %rd28;
	ld.global.f64 	%fd44, [%rd29+8];
	mul.wide.s32 	%rd30, %r19, 8;
	add.s64 	%rd31, %rd24, %rd30;
	ld.global.f64 	%fd45, [%rd31];
	fma.rn.f64 	%fd46, %fd44, %fd45, %fd43;
	ld.global.f64 	%fd47, [%rd29+16];
	add.s64 	%rd32, %rd31, %rd30;
	ld.global.f64 	%fd48, [%rd32];
	fma.rn.f64 	%fd49, %fd47, %fd48, %fd46;
	ld.global.f64 	%fd50, [%rd29+24];
	add.s64 	%rd33, %rd32, %rd30;
	ld.global.f64 	%fd51, [%rd33];
	fma.rn.f64 	%fd67, %fd50, %fd51, %fd49;
	add.s32 	%r39, %r39, 4;
$L__BB0_8:
	setp.eq.s32 	%p9, %r13, 0;
	@%p9 bra 	$L__BB0_13;
	setp.eq.s32 	%p10, %r13, 1;
	@%p10 bra 	$L__BB0_11;
	add.s32 	%r30, %r39, %r3;
	mul.wide.u32 	%rd34, %r30, 8;
	add.s64 	%rd35, %rd2, %rd34;
	ld.global.f64 	%fd53, [%rd35];
	mad.lo.s32 	%r31, %r39, %r19, %r2;
	mul.wide.s32 	%rd36, %r31, 8;
	add.s64 	%rd37, %rd1, %rd36;
	ld.global.f64 	%fd54, [%rd37];
	fma.rn.f64 	%fd55, %fd53, %fd54, %fd67;
	cvt.u64.u32 	%rd38, %r3;
	cvt.u64.u32 	%rd39, %r39;
	add.s64 	%rd40, %rd39, %rd38;
	shl.b64 	%rd41, %rd40, 3;
	add.s64 	%rd42, %rd2, %rd41;
	ld.global.f64 	%fd56, [%rd42+8];
	mul.wide.s32 	%rd43, %r19, 8;
	add.s64 	%rd44, %rd37, %rd43;
	ld.global.f64 	%fd57, [%rd44];
	fma.rn.f64 	%fd67, %fd56, %fd57, %fd55;
	add.s32 	%r39, %r39, 2;
$L__BB0_11:
	and.b32  	%r32, %r18, 1;
	setp.eq.b32 	%p11, %r32, 1;
	not.pred 	%p12, %p11;
	@%p12 bra 	$L__BB0_13;
	add.s32 	%r33, %r39, %r3;
	mul.wide.u32 	%rd45, %r33, 8;
	add.s64 	%rd46, %rd2, %rd45;
	ld.global.f64 	%fd58, [%rd46];
	mad.lo.s32 	%r34, %r39, %r19, %r2;
	mul.wide.s32 	%rd47, %r34, 8;
	add.s64 	%rd48, %rd1, %rd47;
	ld.global.f64 	%fd59, [%rd48];
	fma.rn.f64 	%fd67, %fd58, %fd59, %fd67;
$L__BB0_13:
	mad.lo.s32 	%r35, %r19, %r1, %r2;
	cvta.to.global.u64 	%rd49, %rd6;
	mul.wide.s32 	%rd50, %r35, 8;
	add.s64 	%rd51, %rd49, %rd50;
	st.global.f64 	[%rd51], %fd67;
$L__BB0_14:
	ret;

}


// ===== COMPILED SASS (sm_100) =====

	.target	sm_100

	.elftype	@"ET_EXEC"


//--------------------- .note.nv.tkinfo           --------------------------
	.section	.note.nv.tkinfo,"",@"SHT_NOTE"
	.sectionflags	@"SHF_NOTE_NV_TKINFO"
	.tkinfo
        /*0018*/ 	.word	0x00000002
        /*0030*/ 	.string	""
        /*0030*/ 	.string	"ptxas"
        /*0030*/ 	.string	"Cuda compilation tools, release 13.0, V13.0.88"
        /*0030*/ 	.string	"Build cuda_13.0.r13.0/compiler.36424714_0"
        /*0030*/ 	.string	"-arch sm_100 -m 64 "



//--------------------- .note.nv.cuinfo           --------------------------
	.section	.note.nv.cuinfo,"",@"SHT_NOTE"
	.sectionflags	@"SHF_NOTE_NV_CUINFO"
        /*0018*/ 	.short	0x0002
        /*001a*/ 	.short	0x0064
        /*001c*/ 	.short	0x0082
	.zero		2


//--------------------- .nv.info                  --------------------------
	.section	.nv.info,"",@"SHT_CUDA_INFO"
	.align	4


	//----- nvinfo : EIATTR_REGCOUNT
	.align		4
        /*0000*/ 	.byte	0x04, 0x2f
        /*0002*/ 	.short	(.L_1 - .L_0)
	.align		4
.L_0:
        /*0004*/ 	.word	index@(_Z25naive_matrix_multiply_gpuPKdS0_Pdiii)
        /*0008*/ 	.word	0x00000020


	//----- nvinfo : EIATTR_FRAME_SIZE
	.align		4
.L_1:
        /*000c*/ 	.byte	0x04, 0x11
        /*000e*/ 	.short	(.L_3 - .L_2)
	.align		4
.L_2:
        /*0010*/ 	.word	index@(_Z25naive_matrix_multiply_gpuPKdS0_Pdiii)
        /*0014*/ 	.word	0x00000000


	//----- nvinfo : EIATTR_MIN_STACK_SIZE
	.align		4
.L_3:
        /*0018*/ 	.byte	0x04, 0x12
        /*001a*/ 	.short	(.L_5 - .L_4)
	.align		4
.L_4:
        /*001c*/ 	.word	index@(_Z25naive_matrix_multiply_gpuPKdS0_Pdiii)
        /*0020*/ 	.word	0x00000000
.L_5:


//--------------------- .nv.compat                --------------------------
	.section	.nv.compat,"",@"SHT_CUDA_COMPAT_INFO"
	.align	4
        /*0000*/ 	.byte	0x02, 0x09, 0x00, 0x00, 0x02, 0x02, 0x01, 0x00, 0x02, 0x05, 0x05, 0x00, 0x03, 0x07, 0x01, 0x01
        /*0010*/ 	.byte	0x02, 0x03, 0x00, 0x00, 0x02, 0x06, 0x01, 0x00, 0x04, 0x0b, 0x08, 0x00, 0x01, 0x00, 0x00, 0x00
        /*0020*/ 	.byte	0x00, 0x00, 0x00, 0x00


//--------------------- .nv.info._Z25naive_matrix_multiply_gpuPKdS0_Pdiii --------------------------
	.section	.nv.info._Z25naive_matrix_multiply_gpuPKdS0_Pdiii,"",@"SHT_CUDA_INFO"
	.sectionflags	@""
	.align	4


	//----- nvinfo : EIATTR_CUDA_API_VERSION
	.align		4
        /*0000*/ 	.byte	0x04, 0x37
        /*0002*/ 	.short	(.L_7 - .L_6)
.L_6:
        /*0004*/ 	.word	0x00000082


	//----- nvinfo : EIATTR_KPARAM_INFO
	.align		4
.L_7:
        /*0008*/ 	.byte	0x04, 0x17
        /*000a*/ 	.short	(.L_9 - .L_8)
.L_8:
        /*000c*/ 	.word	0x00000000
        /*0010*/ 	.short	0x0005
        /*0012*/ 	.short	0x0020
        /*0014*/ 	.byte	0x00, 0xf0, 0x11, 0x00


	//----- nvinfo : EIATTR_KPARAM_INFO
	.align		4
.L_9:
        /*0018*/ 	.byte	0x04, 0x17
        /*001a*/ 	.short	(.L_11 - .L_10)
.L_10:
        /*001c*/ 	.word	0x00000000
        /*0020*/ 	.short	0x0004
        /*0022*/ 	.short	0x001c
        /*0024*/ 	.byte	0x00, 0xf0, 0x11, 0x00


	//----- nvinfo : EIATTR_KPARAM_INFO
	.align		4
.L_11:
        /*0028*/ 	.byte	0x04, 0x17
        /*002a*/ 	.short	(.L_13 - .L_12)
.L_12:
        /*002c*/ 	.word	0x00000000
        /*0030*/ 	.short	0x0003
        /*0032*/ 	.short	0x0018
        /*0034*/ 	.byte	0x00, 0xf0, 0x11, 0x00


	//----- nvinfo : EIATTR_KPARAM_INFO
	.align		4
.L_13:
        /*0038*/ 	.byte	0x04, 0x17
        /*003a*/ 	.short	(.L_15 - .L_14)
.L_14:
        /*003c*/ 	.word	0x00000000
        /*0040*/ 	.short	0x0002
        /*0042*/ 	.short	0x0010
        /*0044*/ 	.byte	0x00, 0xf5, 0x21, 0x00


	//----- nvinfo : EIATTR_KPARAM_INFO
	.align		4
.L_15:
        /*0048*/ 	.byte	0x04, 0x17
        /*004a*/ 	.short	(.L_17 - .L_16)
.L_16:
        /*004c*/ 	.word	0x00000000
        /*0050*/ 	.short	0x0001
        /*0052*/ 	.short	0x0008
        /*0054*/ 	.byte	0x00, 0xf5, 0x21, 0x00


	//----- nvinfo : EIATTR_KPARAM_INFO
	.align		4
.L_17:
        /*0058*/ 	.byte	0x04, 0x17
        /*005a*/ 	.short	(.L_19 - .L_18)
.L_18:
        /*005c*/ 	.word	0x00000000
        /*0060*/ 	.short	0x0000
        /*0062*/ 	.short	0x0000
        /*0064*/ 	.byte	0x00, 0xf5, 0x21, 0x00


	//----- nvinfo : EIATTR_SPARSE_MMA_MASK
	.align		4
.L_19:
        /*0068*/ 	.byte	0x03, 0x50
        /*006a*/ 	.short	0x0000


	//----- nvinfo : EIATTR_MAXREG_COUNT
	.align		4
        /*006c*/ 	.byte	0x03, 0x1b
        /*006e*/ 	.short	0x00ff


	//----- nvinfo : EIATTR_MERCURY_ISA_VERSION
	.align		4
        /*0070*/ 	.byte	0x03, 0x5f
        /*0072*/ 	.short	0x0101


	//----- nvinfo : EIATTR_VRC_CTA_INIT_COUNT
	.align		4
        /*0074*/ 	.byte	0x02, 0x4a
	.zero		1
	.zero		1


	//----- nvinfo : EIATTR_EXIT_INSTR_OFFSETS
	.align		4
        /*0078*/ 	.byte	0x04, 0x1c
        /*007a*/ 	.short	(.L_21 - .L_20)


	//   ....[0]....
.L_20:
        /*007c*/ 	.word	0x000000d0


	//   ....[1]....
        /*0080*/ 	.word	0x000008f0


	//----- nvinfo : EIATTR_CBANK_PARAM_SIZE
	.align		4
.L_21:
        /*0084*/ 	.byte	0x03, 0x19
        /*0086*/ 	.short	0x0024


	//----- nvinfo : EIATTR_PARAM_CBANK
	.align		4
        /*0088*/ 	.byte	0x04, 0x0a
        /*008a*/ 	.short	(.L_23 - .L_22)
	.align		4
.L_22:
        /*008c*/ 	.word	index@(.nv.constant0._Z25naive_matrix_multiply_gpuPKdS0_Pdiii)
        /*0090*/ 	.short	0x0380
        /*0092*/ 	.short	0x0024


	//----- nvinfo : EIATTR_SW_WAR
	.align		4
.L_23:
        /*0094*/ 	.byte	0x04, 0x36
        /*0096*/ 	.short	(.L_25 - .L_24)
.L_24:
        /*0098*/ 	.word	0x00000008
.L_25:


//--------------------- .nv.callgraph             --------------------------
	.section	.nv.callgraph,"",@"SHT_CUDA_CALLGRAPH"
	.align	4
	.sectionentsize	8
	.align		4
        /*0000*/ 	.word	0x00000000
	.align		4
        /*0004*/ 	.word	0xffffffff
	.align		4
        /*0008*/ 	.word	0x00000000
	.align		4
        /*000c*/ 	.word	0xfffffffe
	.align		4
        /*0010*/ 	.word	0x00000000
	.align		4
        /*0014*/ 	.word	0xfffffffd
	.align		4
        /*0018*/ 	.word	0x00000000
	.align		4
        /*001c*/ 	.word	0xfffffffc


//--------------------- .text._Z25naive_matrix_multiply_gpuPKdS0_Pdiii --------------------------
	.section	.text._Z25naive_matrix_multiply_gpuPKdS0_Pdiii,"ax",@progbits
	.align	128
        .global         _Z25naive_matrix_multiply_gpuPKdS0_Pdiii
        .type           _Z25naive_matrix_multiply_gpuPKdS0_Pdiii,@function
        .size           _Z25naive_matrix_multiply_gpuPKdS0_Pdiii,(.L_x_5 - _Z25naive_matrix_multiply_gpuPKdS0_Pdiii)
        .other          _Z25naive_matrix_multiply_gpuPKdS0_Pdiii,@"STO_CUDA_ENTRY STV_DEFAULT"
_Z25naive_matrix_multiply_gpuPKdS0_Pdiii:
.text._Z25naive_matrix_multiply_gpuPKdS0_Pdiii:
[----:B------:R-:W-:Y:S01]  /*0000*/  LDC R1, c[0x0][0x37c] ;  /* 0x0000df00ff017b82 */ /* 0x000fe20000000800 */
[----:B------:R-:W0:Y:S07]  /*0010*/  S2R R4, SR_TID.X ;  /* 0x0000000000047919 */ /* 0x000e2e0000002100 */
[----:B------:R-:W1:Y:S01]  /*0020*/  LDC R2, c[0x0][0x364] ;  /* 0x0000d900ff027b82 */ /* 0x000e620000000800 */
[----:B------:R-:W2:Y:S01]  /*0030*/  LDCU UR6, c[0x0][0x398] ;  /* 0x00007300ff0677ac */ /* 0x000ea20008000800 */
[----:B------:R-:W1:Y:S06]  /*0040*/  S2R R5, SR_TID.Y ;  /* 0x0000000000057919 */ /* 0x000e6c0000002200 */
[----:B------:R-:W0:Y:S08]  /*0050*/  S2UR UR5, SR_CTAID.X ;  /* 0x00000000000579c3 */ /* 0x000e300000002500 */
[----:B------:R-:W0:Y:S08]  /*0060*/  LDC R3, c[0x0][0x360] ;  /* 0x0000d800ff037b82 */ /* 0x000e300000000800 */
[----:B------:R-:W1:Y:S08]  /*0070*/  S2UR UR4, SR_CTAID.Y ;  /* 0x00000000000479c3 */ /* 0x000e700000002600 */
[----:B------:R-:W3:Y:S01]  /*0080*/  LDC R0, c[0x0][0x3a0] ;  /* 0x0000e800ff007b82 */ /* 0x000ee20000000800 */
[----:B0-----:R-:W-:-:S02]  /*0090*/  IMAD R3, R3, UR5, R4 ;  /* 0x0000000503037c24 */ /* 0x001fc4000f8e0204 */
[----:B-1----:R-:W-:-:S03]  /*00a0*/  IMAD R2, R2, UR4, R5 ;  /* 0x0000000402027c24 */ /* 0x002fc6000f8e0205 */
[----:B---3--:R-:W-:-:S04]  /*00b0*/  ISETP.GE.AND P0, PT, R3, R0, PT ;  /* 0x000000000300720c */ /* 0x008fc80003f06270 */
[----:B--2---:R-:W-:-:S13]  /*00c0*/  ISETP.GE.OR P0, PT, R2, UR6, P0 ;  /* 0x0000000602007c0c */ /* 0x004fda0008706670 */
[----:B------:R-:W-:Y:S05]  /*00d0*/  @P0 EXIT ;  /* 0x000000000000094d */ /* 0x000fea0003800000 */
[----:B------:R-:W0:Y:S01]  /*00e0*/  LDC R5, c[0x0][0x39c] ;  /* 0x0000e700ff057b82 */ /* 0x000e220000000800 */
[----:B------:R-:W1:Y:S01]  /*00f0*/  LDCU.64 UR4, c[0x0][0x358] ;  /* 0x00006b00ff0477ac */ /* 0x000e620008000a00 */
[----:B------:R-:W-:Y:S02]  /*0100*/  CS2R R18, SRZ ;  /* 0x0000000000127805 */ /* 0x000fe4000001ff00 */
[----:B0-----:R-:W-:-:S13]  /*0110*/  ISETP.GE.AND P0, PT, R5, 0x1, PT ;  /* 0x000000010500780c */ /* 0x001fda0003f06270 */
[----:B-1----:R-:W-:Y:S05]  /*0120*/  @!P0 BRA `(.L_x_0) ;  /* 0x0000000400e08947 */ /* 0x002fea0003800000 */
[C---:B------:R-:W-:Y:S01]  /*0130*/  ISETP.GE.U32.AND P1, PT, R5.reuse, 0x8, PT ;  /* 0x000000080500780c */ /* 0x040fe20003f26070 */
[----:B------:R-:W-:Y:S01]  /*0140*/  HFMA2 R7, -RZ, RZ, 0, 0 ;  /* 0x00000000ff077431 */ /* 0x000fe200000001ff */
[----:B------:R-:W-:Y:S01]  /*0150*/  LOP3.LUT R4, R5, 0x7, RZ, 0xc0, !PT ;  /* 0x0000000705047812 */ /* 0x000fe200078ec0ff */
[----:B------:R-:W-:Y:S01]  /*0160*/  IMAD R6, R2, R5, RZ ;  /* 0x0000000502067224 */ /* 0x000fe200078e02ff */
[----:B------:R-:W-:Y:S02]  /*0170*/  CS2R R18, SRZ ;  /* 0x0000000000127805 */ /* 0x000fe4000001ff00 */
[----:B------:R-:W-:-:S07]  /*0180*/  ISETP.NE.AND P0, PT, R4, RZ, PT ;  /* 0x000000ff0400720c */ /* 0x000fce0003f05270 */
[----:B------:R-:W-:Y:S06]  /*0190*/  @!P1 BRA `(.L_x_1) ;  /* 0x0000000000c49947 */ /* 0x000fec0003800000 */
[----:B------:R-:W0:Y:S01]  /*01a0*/  LDC.64 R8, c[0x0][0x380] ;  /* 0x0000e000ff087b82 */ /* 0x000e220000000a00 */
[----:B------:R-:W-:Y:S01]  /*01b0*/  LOP3.LUT R7, R5, 0x7ffffff8, RZ, 0xc0, !PT ;  /* 0x7ffffff805077812 */ /* 0x000fe200078ec0ff */
[----:B------:R-:W-:Y:S01]  /*01c0*/  IMAD.MOV.U32 R27, RZ, RZ, R3 ;  /* 0x000000ffff1b7224 */ /* 0x000fe200078e0003 */
[----:B------:R-:W-:-:S03]  /*01d0*/  CS2R R18, SRZ ;  /* 0x0000000000127805 */ /* 0x000fc6000001ff00 */
[----:B------:R-:W-:Y:S02]  /*01e0*/  IMAD.MOV R26, RZ, RZ, -R7 ;  /* 0x000000ffff1a7224 */ /* 0x000fe400078e0a07 */
[----:B0-----:R-:W-:-:S03]  /*01f0*/  IMAD.WIDE.U32 R8, R6, 0x8, R8 ;  /* 0x0000000806087825 */ /* 0x001fc600078e0008 */
[----:B------:R-:W-:-:S04]  /*0200*/  IADD3 R10, P1, PT, R8, 0x20, RZ ;  /* 0x00000020080a7810 */ /* 0x000fc80007f3e0ff */
[----:B------:R-:W-:-:S09]  /*0210*/  IADD3.X R11, PT, PT, RZ, R9, RZ, P1, !PT ;  /* 0x00000009ff0b7210 */ /* 0x000fd20000ffe4ff */
.L_x_2:
[----:B------:R-:W0:Y:S01]  /*0220*/  LDC.64 R22, c[0x0][0x388] ;  /* 0x0000e200ff167b82 */ /* 0x000e220000000a00 */
[----:B------:R-:W-:Y:S01]  /*0230*/  MOV R8, R10 ;  /* 0x0000000a00087202 */ /* 0x000fe20000000f00 */
[----:B------:R-:W-:-:S05]  /*0240*/  IMAD.MOV.U32 R9, RZ, RZ, R11 ;  /* 0x000000ffff097224 */ /* 0x000fca00078e000b */
[----:B------:R-:W2:Y:S04]  /*0250*/  LDG.E.64 R14, desc[UR4][R8.64+-0x20] ;  /* 0xffffe004080e7981 */ /* 0x000ea8000c1e1b00 */
[----:B------:R-:W3:Y:S01]  /*0260*/  LDG.E.64 R10, desc[UR4][R8.64+-0x18] ;  /* 0xffffe804080a7981 */ /* 0x000ee2000c1e1b00 */
[----:B0-----:R-:W-:-:S05]  /*0270*/  IMAD.WIDE R22, R27, 0x8, R22 ;  /* 0x000000081b167825 */ /* 0x001fca00078e0216 */
[----:B------:R-:W2:Y:S01]  /*0280*/  LDG.E.64 R12, desc[UR4][R22.64] ;  /* 0x00000004160c7981 */ /* 0x000ea2000c1e1b00 */
[----:B------:R-:W-:-:S05]  /*0290*/  IMAD.WIDE R28, R0, 0x8, R22 ;  /* 0x00000008001c7825 */ /* 0x000fca00078e0216 */
[----:B------:R-:W3:Y:S01]  /*02a0*/  LDG.E.64 R16, desc[UR4][R28.64] ;  /* 0x000000041c107981 */ /* 0x000ee2000c1e1b00 */
[C---:B------:R-:W-:Y:S01]  /*02b0*/  IMAD.WIDE R24, R0.reuse, 0x8, R28 ;  /* 0x0000000800187825 */ /* 0x040fe200078e021c */
[----:B--2---:R-:W-:Y:S02]  /*02c0*/  DFMA R18, R14, R12, R18 ;  /* 0x0000000c0e12722b */ /* 0x004fe40000000012 */
[----:B------:R-:W2:Y:S04]  /*02d0*/  LDG.E.64 R14, desc[UR4][R8.64+-0x10] ;  /* 0xfffff004080e7981 */ /* 0x000ea8000c1e1b00 */
[----:B------:R-:W2:Y:S01]  /*02e0*/  LDG.E.64 R12, desc[UR4][R24.64] ;  /* 0x00000004180c7981 */ /* 0x000ea2000c1e1b00 */
[----:B------:R-:W-:Y:S01]  /*02f0*/  IMAD.WIDE R20, R0, 0x8, R24 ;  /* 0x0000000800147825 */ /* 0x000fe200078e0218 */
[----:B---3--:R-:W-:-:S02]  /*0300*/  DFMA R16, R10, R16, R18 ;  /* 0x000000100a10722b */ /* 0x008fc40000000012 */
[----:B------:R-:W3:Y:S04]  /*0310*/  LDG.E.64 R10, desc[UR4][R8.64+-0x8] ;  /* 0xfffff804080a7981 */ /* 0x000ee8000c1e1b00 */
        /* <DEDUP_REMOVED lines=9> */
[----:B------:R-:W-:-:S03]  /*03b0*/  IMAD.WIDE R24, R0, 0x8, R28 ;  /* 0x0000000800187825 */ /* 0x000fc600078e021c */
[----:B------:R-:W4:Y:S01]  /*03c0*/  LDG.E.64 R22, desc[UR4][R8.64+0x18] ;  /* 0x0000180408167981 */ /* 0x000f22000c1e1b00 */
[----:B------:R-:W-:-:S06]  /*03d0*/  IMAD.WIDE R20, R0, 0x8, R24 ;  /* 0x0000000800147825 */ /* 0x000fcc00078e0218 */
[----:B------:R-:W4:Y:S01]  /*03e0*/  LDG.E.64 R20, desc[UR4][R20.64] ;  /* 0x0000000414147981 */ /* 0x000f22000c1e1b00 */
[----:B--2---:R-:W-:-:S03]  /*03f0*/  DFMA R14, R16, R14, R18 ;  /* 0x0000000e100e722b */ /* 0x004fc60000000012 */
[----:B------:R-:W2:Y:S04]  /*0400*/  LDG.E.64 R16, desc[UR4][R8.64+0x10] ;  /* 0x0000100408107981 */ /* 0x000ea8000c1e1b00 */
[----:B------:R-:W2:Y:S01]  /*0410*/  LDG.E.64 R18, desc[UR4][R24.64] ;  /* 0x0000000418127981 */ /* 0x000ea2000c1e1b00 */
[----:B------:R-:W-:Y:S01]  /*0420*/  IADD3 R26, PT, PT, R26, 0x8, RZ ;  /* 0x000000081a1a7810 */ /* 0x000fe20007ffe0ff */
[----:B---3--:R-:W-:-:S03]  /*0430*/  DFMA R10, R10, R12, R14 ;  /* 0x0000000c0a0a722b */ /* 0x008fc6000000000e */
[----:B------:R-:W-:Y:S02]  /*0440*/  ISETP.NE.AND P1, PT, R26, RZ, PT ;  /* 0x000000ff1a00720c */ /* 0x000fe40003f25270 */
[----:B------:R-:W-:-:S03]  /*0450*/  LEA R27, R0, R27, 0x3 ;  /* 0x0000001b001b7211 */ /* 0x000fc600078e18ff */
[----:B--2---:R-:W-:Y:S01]  /*0460*/  DFMA R18, R16, R18, R10 ;  /* 0x000000121012722b */ /* 0x004fe2000000000a */
[----:B------:R-:W-:-:S07]  /*0470*/  IADD3 R10, P2, PT, R8, 0x40, RZ ;  /* 0x00000040080a7810 */ /* 0x000fce0007f5e0ff */
[----:B----4-:R-:W-:Y:S01]  /*0480*/  DFMA R18, R22, R20, R18 ;  /* 0x000000141612722b */ /* 0x010fe20000000012 */
[----:B------:R-:W-:Y:S01]  /*0490*/  IMAD.X R11, RZ, RZ, R9, P2 ;  /* 0x000000ffff0b7224 */ /* 0x000fe200010e0609 */
[----:B------:R-:W-:Y:S09]  /*04a0*/  @P1 BRA `(.L_x_2) ;  /* 0xfffffffc005c1947 */ /* 0x000ff2000383ffff */
.L_x_1:
[----:B------:R-:W-:Y:S05]  /*04b0*/  @!P0 BRA `(.L_x_0) ;  /* 0x0000000000fc8947 */ /* 0x000fea0003800000 */
[----:B------:R-:W-:Y:S02]  /*04c0*/  ISETP.GE.U32.AND P1, PT, R4, 0x4, PT ;  /* 0x000000040400780c */ /* 0x000fe40003f26070 */
[----:B------:R-:W-:-:S04]  /*04d0*/  LOP3.LUT R26, R5, 0x3, RZ, 0xc0, !PT ;  /* 0x00000003051a7812 */ /* 0x000fc800078ec0ff */
[----:B------:R-:W-:-:S07]  /*04e0*/  ISETP.NE.AND P0, PT, R26, RZ, PT ;  /* 0x000000ff1a00720c */ /* 0x000fce0003f05270 */
[----:B------:R-:W-:Y:S06]  /*04f0*/  @!P1 BRA `(.L_x_3) ;  /* 0x00000000006c9947 */ /* 0x000fec0003800000 */
[----:B------:R-:W0:Y:S01]  /*0500*/  LDC.64 R24, c[0x0][0x380] ;  /* 0x0000e000ff187b82 */ /* 0x000e220000000a00 */
[----:B------:R-:W1:Y:S01]  /*0510*/  LDCU.64 UR6, c[0x0][0x380] ;  /* 0x00007000ff0677ac */ /* 0x000e620008000a00 */
[C---:B------:R-:W-:Y:S01]  /*0520*/  IMAD.IADD R9, R6.reuse, 0x1, R7 ;  /* 0x0000000106097824 */ /* 0x040fe200078e0207 */
[----:B------:R-:W-:Y:S01]  /*0530*/  IADD3 R4, P1, PT, R6, R7, RZ ;  /* 0x0000000706047210 */ /* 0x000fe20007f3e0ff */
[----:B------:R-:W-:-:S04]  /*0540*/  IMAD R13, R7, R0, R3 ;  /* 0x00000000070d7224 */ /* 0x000fc800078e0203 */
[----:B------:R-:W2:Y:S01]  /*0550*/  LDC.64 R10, c[0x0][0x388] ;  /* 0x0000e200ff0a7b82 */ /* 0x000ea20000000a00 */
[----:B0-----:R-:W-:-:S06]  /*0560*/  IMAD.WIDE.U32 R24, R9, 0x8, R24 ;  /* 0x0000000809187825 */ /* 0x001fcc00078e0018 */
[----:B------:R-:W3:Y:S01]  /*0570*/  LDG.E.64 R24, desc[UR4][R24.64] ;  /* 0x0000000418187981 */ /* 0x000ee2000c1e1b00 */
[----:B--2---:R-:W-:Y:S01]  /*0580*/  IMAD.WIDE R10, R13, 0x8, R10 ;  /* 0x000000080d0a7825 */ /* 0x004fe200078e020a */
[----:B------:R-:W-:Y:S02]  /*0590*/  IADD3.X R13, PT, PT, RZ, RZ, RZ, P1, !PT ;  /* 0x000000ffff0d7210 */ /* 0x000fe40000ffe4ff */
[----:B-1----:R-:W-:Y:S02]  /*05a0*/  LEA R28, P1, R4, UR6, 0x3 ;  /* 0x00000006041c7c11 */ /* 0x002fe4000f8218ff */
[----:B------:R-:W3:Y:S01]  /*05b0*/  LDG.E.64 R8, desc[UR4][R10.64] ;  /* 0x000000040a087981 */ /* 0x000ee2000c1e1b00 */
[----:B------:R-:W-:Y:S01]  /*05c0*/  IMAD.WIDE R14, R0, 0x8, R10 ;  /* 0x00000008000e7825 */ /* 0x000fe200078e020a */
[----:B------:R-:W-:-:S05]  /*05d0*/  LEA.HI.X R29, R4, UR7, R13, 0x3, P1 ;  /* 0x00000007041d7c11 */ /* 0x000fca00088f1c0d */
[----:B------:R-:W2:Y:S01]  /*05e0*/  LDG.E.64 R12, desc[UR4][R28.64+0x8] ;  /* 0x000008041c0c7981 */ /* 0x000ea2000c1e1b00 */
[----:B------:R-:W-:-:S03]  /*05f0*/  IMAD.WIDE R20, R0, 0x8, R14 ;  /* 0x0000000800147825 */ /* 0x000fc600078e020e */
[----:B------:R-:W2:Y:S04]  /*0600*/  LDG.E.64 R10, desc[UR4][R14.64] ;  /* 0x000000040e0a7981 */ /* 0x000ea8000c1e1b00 */
[----:B------:R-:W4:Y:S01]  /*0610*/  LDG.E.64 R16, desc[UR4][R20.64] ;  /* 0x0000000414107981 */ /* 0x000f22000c1e1b00 */
[----:B------:R-:W-:-:S03]  /*0620*/  IMAD.WIDE R22, R0, 0x8, R20 ;  /* 0x0000000800167825 */ /* 0x000fc600078e0214 */
[----:B------:R-:W4:Y:S04]  /*0630*/  LDG.E.64 R14, desc[UR4][R28.64+0x10] ;  /* 0x000010041c0e7981 */ /* 0x000f28000c1e1b00 */
[----:B------:R-:W5:Y:S04]  /*0640*/  LDG.E.64 R20, desc[UR4][R28.64+0x18] ;  /* 0x000018041c147981 */ /* 0x000f68000c1e1b00 */
[----:B------:R-:W5:Y:S01]  /*0650*/  LDG.E.64 R22, desc[UR4][R22.64] ;  /* 0x0000000416167981 */ /* 0x000f62000c1e1b00 */
[----:B------:R-:W-:Y:S01]  /*0660*/  VIADD R7, R7, 0x4 ;  /* 0x0000000407077836 */ /* 0x000fe20000000000 */
[----:B---3--:R-:W-:-:S08]  /*0670*/  DFMA R8, R24, R8, R18 ;  /* 0x000000081808722b */ /* 0x008fd00000000012 */
[----:B--2---:R-:W-:-:S08]  /*0680*/  DFMA R8, R12, R10, R8 ;  /* 0x0000000a0c08722b */ /* 0x004fd00000000008 */
[----:B----4-:R-:W-:-:S08]  /*0690*/  DFMA R8, R14, R16, R8 ;  /* 0x000000100e08722b */ /* 0x010fd00000000008 */
[----:B-----5:R-:W-:-:S11]  /*06a0*/  DFMA R18, R20, R22, R8 ;  /* 0x000000161412722b */ /* 0x020fd60000000008 */
.L_x_3:
[----:B------:R-:W-:Y:S05]  /*06b0*/  @!P0 BRA `(.L_x_0) ;  /* 0x00000000007c8947 */ /* 0x000fea0003800000 */
[----:B------:R-:W-:Y:S01]  /*06c0*/  ISETP.NE.AND P1, PT, R26, 0x1, PT ;  /* 0x000000011a00780c */ /* 0x000fe20003f25270 */
[----:B------:R-:W0:Y:S01]  /*06d0*/  LDC.64 R10, c[0x0][0x380] ;  /* 0x0000e000ff0a7b82 */ /* 0x000e220000000a00 */
[----:B------:R-:W-:-:S04]  /*06e0*/  LOP3.LUT R14, R5, 0x1, RZ, 0xc0, !PT ;  /* 0x00000001050e7812 */ /* 0x000fc800078ec0ff */
[----:B------:R-:W-:-:S03]  /*06f0*/  ISETP.NE.U32.AND P0, PT, R14, 0x1, PT ;  /* 0x000000010e00780c */ /* 0x000fc60003f05070 */
[----:B------:R-:W1:Y:S04]  /*0700*/  LDC.64 R20, c[0x0][0x388] ;  /* 0x0000e200ff147b82 */ /* 0x000e680000000a00 */
[CC--:B------:R-:W-:Y:S01]  /*0710*/  @P1 IADD3 R15, PT, PT, R6.reuse, R7.reuse, RZ ;  /* 0x00000007060f1210 */ /* 0x0c0fe20007ffe0ff */
[C---:B------:R-:W-:Y:S01]  /*0720*/  @P1 IMAD R17, R7.reuse, R0, R3 ;  /* 0x0000000007111224 */ /* 0x040fe200078e0203 */
[----:B------:R-:W-:Y:S01]  /*0730*/  @P1 IADD3 R16, P2, PT, R6, R7, RZ ;  /* 0x0000000706101210 */ /* 0x000fe20007f5e0ff */
[----:B------:R-:W-:Y:S01]  /*0740*/  @P1 VIADD R7, R7, 0x2 ;  /* 0x0000000207071836 */ /* 0x000fe20000000000 */
[----:B------:R-:W2:Y:S08]  /*0750*/  @P1 LDC.64 R8, c[0x0][0x380] ;  /* 0x0000e000ff081b82 */ /* 0x000eb00000000a00 */
[----:B------:R-:W3:Y:S01]  /*0760*/  LDC.64 R12, c[0x0][0x380] ;  /* 0x0000e000ff0c7b82 */ /* 0x000ee20000000a00 */
[----:B0-----:R-:W-:-:S06]  /*0770*/  @P1 IMAD.WIDE.U32 R14, R15, 0x8, R10 ;  /* 0x000000080f0e1825 */ /* 0x001fcc00078e000a */
[----:B------:R-:W4:Y:S01]  /*0780*/  @P1 LDG.E.64 R14, desc[UR4][R14.64] ;  /* 0x000000040e0e1981 */ /* 0x000f22000c1e1b00 */
[----:B------:R-:W0:Y:S01]  /*0790*/  LDC.64 R4, c[0x0][0x388] ;  /* 0x0000e200ff047b82 */ /* 0x000e220000000a00 */
[----:B-1----:R-:W-:Y:S01]  /*07a0*/  @P1 IMAD.WIDE R20, R17, 0x8, R20 ;  /* 0x0000000811141825 */ /* 0x002fe200078e0214 */
[----:B------:R-:W-:-:S04]  /*07b0*/  @P1 IADD3.X R17, PT, PT, RZ, RZ, RZ, P2, !PT ;  /* 0x000000ffff111210 */ /* 0x000fc800017fe4ff */
[----:B------:R-:W4:Y:S01]  /*07c0*/  @P1 LDG.E.64 R10, desc[UR4][R20.64] ;  /* 0x00000004140a1981 */ /* 0x000f22000c1e1b00 */
[----:B--2---:R-:W-:Y:S01]  /*07d0*/  @P1 LEA R8, P2, R16, R8, 0x3 ;  /* 0x0000000810081211 */ /* 0x004fe200078418ff */
[----:B------:R-:W-:-:S03]  /*07e0*/  @P1 IMAD.WIDE R22, R0, 0x8, R20 ;  /* 0x0000000800161825 */ /* 0x000fc600078e0214 */
[----:B------:R-:W-:Y:S01]  /*07f0*/  @P1 LEA.HI.X R9, R16, R9, R17, 0x3, P2 ;  /* 0x0000000910091211 */ /* 0x000fe200010f1c11 */
[----:B------:R-:W-:Y:S01]  /*0800*/  @!P0 IMAD R25, R7, R0, R3 ;  /* 0x0000000007198224 */ /* 0x000fe200078e0203 */
[----:B------:R-:W-:Y:S02]  /*0810*/  @!P0 IADD3 R17, PT, PT, R6, R7, RZ ;  /* 0x0000000706118210 */ /* 0x000fe40007ffe0ff */
[----:B------:R-:W2:Y:S04]  /*0820*/  @P1 LDG.E.64 R6, desc[UR4][R22.64] ;  /* 0x0000000416061981 */ /* 0x000ea8000c1e1b00 */
[----:B------:R-:W2:Y:S01]  /*0830*/  @P1 LDG.E.64 R8, desc[UR4][R8.64+0x8] ;  /* 0x0000080408081981 */ /* 0x000ea2000c1e1b00 */
[----:B---3--:R-:W-:-:S04]  /*0840*/  @!P0 IMAD.WIDE.U32 R12, R17, 0x8, R12 ;  /* 0x00000008110c8825 */ /* 0x008fc800078e000c */
[----:B0-----:R-:W-:Y:S02]  /*0850*/  @!P0 IMAD.WIDE R4, R25, 0x8, R4 ;  /* 0x0000000819048825 */ /* 0x001fe400078e0204 */
[----:B------:R-:W3:Y:S04]  /*0860*/  @!P0 LDG.E.64 R12, desc[UR4][R12.64] ;  /* 0x000000040c0c8981 */ /* 0x000ee8000c1e1b00 */
[----:B------:R-:W3:Y:S01]  /*0870*/  @!P0 LDG.E.64 R4, desc[UR4][R4.64] ;  /* 0x0000000404048981 */ /* 0x000ee2000c1e1b00 */
[----:B----4-:R-:W-:-:S08]  /*0880*/  @P1 DFMA R10, R14, R10, R18 ;  /* 0x0000000a0e0a122b */ /* 0x010fd00000000012 */
[----:B--2---:R-:W-:-:S08]  /*0890*/  @P1 DFMA R18, R8, R6, R10 ;  /* 0x000000060812122b */ /* 0x004fd0000000000a */
[----:B---3--:R-:W-:-:S11]  /*08a0*/  @!P0 DFMA R18, R12, R4, R18 ;  /* 0x000000040c12822b */ /* 0x008fd60000000012 */
.L_x_0:
[----:B------:R-:W0:Y:S01]  /*08b0*/  LDC.64 R4, c[0x0][0x390] ;  /* 0x0000e400ff047b82 */ /* 0x000e220000000a00 */
[----:B------:R-:W-:-:S04]  /*08c0*/  IMAD R3, R2, R0, R3 ;  /* 0x0000000002037224 */ /* 0x000fc800078e0203 */
[----:B0-----:R-:W-:-:S05]  /*08d0*/  IMAD.WIDE R2, R3, 0x8, R4 ;  /* 0x0000000803027825 */ /* 0x001fca00078e0204 */
[----:B------:R-:W-:Y:S01]  /*08e0*/  STG.E.64 desc[UR4][R2.64], R18 ;  /* 0x0000001202007986 */ /* 0x000fe2000c101b04 */
[----:B------:R-:W-:Y:S05]  /*08f0*/  EXIT ;  /* 0x000000000000794d */ /* 0x000fea0003800000 */
.L_x_4:
[----:B------:R-:W-:-:S00]  /*0900*/  BRA `(.L_x_4) ;  /* 0xfffffffc00fc7947 */ /* 0x000fc0000383ffff */
[----:B------:R-:W-:-:S00]  /*0910*/  NOP ;  /* 0x0000000000007918 */ /* 0x000fc00000000000 */
        /* <DEDUP_REMOVED lines=14> */
.L_x_5:


//--------------------- .nv.shared.reserved.0     --------------------------
	.section	.nv.shared.reserved.0,"aw",@nobits
	.weak		__nv_reservedSMEM_offset_0_alias
	.size		__nv_reservedSMEM_offset_0_alias, 0, 64
	.other		__nv_reservedSMEM_offset_0_alias,@"STO_CUDA_RESERVED_SHARED STV_DEFAULT"
__nv_reservedSMEM_offset_0_alias:
	.zero		0
	.zero		64


//--------------------- .nv.constant0._Z25naive_matrix_multiply_gpuPKdS0_Pdiii --------------------------
	.section	.nv.constant0._Z25naive_matrix_multiply_gpuPKdS0_Pdiii,"a",@progbits
	.sectionflags	@""
	.align	4
.nv.constant0._Z25naive_matrix_multiply_gpuPKdS0_Pdiii:
	.zero		932


//--------------------- SYMBOLS --------------------------

	.type		.nv.reservedSmem.offset0,@object
	.size		.nv.reservedSmem.offset0,0x4
